//
// Generated by NVIDIA NVVM Compiler
//
// Compiler Build ID: CL-36424714
// Cuda compilation tools, release 13.0, V13.0.88
// Based on NVVM 20.0.0
//

.version 9.0
.target sm_100
.address_size 64

	// .globl	_Z13division_stepPddS_S_ii
.extern .func  (.param .b32 func_retval0) vprintf
(
	.param .b64 vprintf_param_0,
	.param .b64 vprintf_param_1
)
;
.global .align 1 .b8 $str[19] = {105, 61, 37, 100, 44, 32, 106, 61, 37, 100, 44, 32, 78, 61, 37, 100, 32, 10};
.global .align 1 .b8 $str$1[57] = {100, 95, 65, 91, 105, 32, 42, 32, 78, 32, 43, 32, 106, 93, 61, 37, 102, 44, 32, 100, 95, 65, 91, 105, 32, 42, 32, 78, 32, 43, 32, 107, 93, 61, 37, 102, 44, 32, 100, 95, 65, 91, 107, 32, 42, 32, 78, 32, 43, 32, 106, 93, 61, 37, 102, 10};

.visible .entry _Z13division_stepPddS_S_ii(
	.param .u64 .ptr .align 1 _Z13division_stepPddS_S_ii_param_0,
	.param .f64 _Z13division_stepPddS_S_ii_param_1,
	.param .u64 .ptr .align 1 _Z13division_stepPddS_S_ii_param_2,
	.param .u64 .ptr .align 1 _Z13division_stepPddS_S_ii_param_3,
	.param .u32 _Z13division_stepPddS_S_ii_param_4,
	.param .u32 _Z13division_stepPddS_S_ii_param_5
)
{
	.reg .pred 	%p<4>;
	.reg .b32 	%r<10>;
	.reg .b64 	%rd<15>;
	.reg .b64 	%fd<7>;

	ld.param.u64 	%rd1, [_Z13division_stepPddS_S_ii_param_0];
	ld.param.f64 	%fd1, [_Z13division_stepPddS_S_ii_param_1];
	ld.param.u64 	%rd2, [_Z13division_stepPddS_S_ii_param_2];
	ld.param.u64 	%rd3, [_Z13division_stepPddS_S_ii_param_3];
	ld.param.u32 	%r2, [_Z13division_stepPddS_S_ii_param_4];
	ld.param.u32 	%r3, [_Z13division_stepPddS_S_ii_param_5];
	mov.u32 	%r4, %ctaid.x;
	mov.u32 	%r5, %ntid.x;
	mov.u32 	%r6, %tid.x;
	mad.lo.s32 	%r1, %r4, %r5, %r6;
	setp.eq.s32 	%p1, %r1, %r3;
	setp.ge.s32 	%p2, %r1, %r2;
	or.pred  	%p3, %p2, %p1;
	@%p3 bra 	$L__BB0_2;
	cvta.to.global.u64 	%rd4, %rd1;
	cvta.to.global.u64 	%rd5, %rd2;
	cvta.to.global.u64 	%rd6, %rd3;
	mul.lo.s32 	%r7, %r3, %r2;
	add.s32 	%r8, %r7, %r1;
	mul.wide.s32 	%rd7, %r8, 8;
	add.s64 	%rd8, %rd4, %rd7;
	ld.global.f64 	%fd2, [%rd8];
	add.s32 	%r9, %r7, %r3;
	mul.wide.s32 	%rd9, %r9, 8;
	add.s64 	%rd10, %rd4, %rd9;
	ld.global.f64 	%fd3, [%rd10];
	div.rn.f64 	%fd4, %fd2, %fd3;
	st.global.f64 	[%rd8], %fd4;
	mul.wide.s32 	%rd11, %r3, 8;
	add.s64 	%rd12, %rd5, %rd11;
	ld.global.f64 	%fd5, [%rd12];
	div.rn.f64 	%fd6, %fd5, %fd1;
	add.s64 	%rd13, %rd6, %rd11;
	st.global.f64 	[%rd13], %fd6;
	mov.b64 	%rd14, 4607182418800017408;
	st.global.u64 	[%rd10], %rd14;
$L__BB0_2:
	ret;

}
	// .globl	_Z17under_eliminationPdS_S_ii
.visible .entry _Z17under_eliminationPdS_S_ii(
	.param .u64 .ptr .align 1 _Z17under_eliminationPdS_S_ii_param_0,
	.param .u64 .ptr .align 1 _Z17under_eliminationPdS_S_ii_param_1,
	.param .u64 .ptr .align 1 _Z17under_eliminationPdS_S_ii_param_2,
	.param .u32 _Z17under_eliminationPdS_S_ii_param_3,
	.param .u32 _Z17under_eliminationPdS_S_ii_param_4
)
{
	.local .align 8 .b8 	__local_depot1[24];
	.reg .b64 	%SP;
	.reg .b64 	%SPL;
	.reg .pred 	%p<4>;
	.reg .b32 	%r<24>;
	.reg .b64 	%rd<25>;
	.reg .b64 	%fd<13>;

	mov.u64 	%SPL, __local_depot1;
	cvta.local.u64 	%SP, %SPL;
	ld.param.u64 	%rd2, [_Z17under_eliminationPdS_S_ii_param_1];
	ld.param.u64 	%rd3, [_Z17under_eliminationPdS_S_ii_param_2];
	ld.param.u32 	%r5, [_Z17under_eliminationPdS_S_ii_param_3];
	ld.param.u32 	%r6, [_Z17under_eliminationPdS_S_ii_param_4];
	mov.u32 	%r7, %ctaid.x;
	mov.u32 	%r8, %ntid.x;
	mov.u32 	%r9, %tid.x;
	mad.lo.s32 	%r1, %r7, %r8, %r9;
	mov.u32 	%r10, %ctaid.y;
	mov.u32 	%r11, %ntid.y;
	mov.u32 	%r12, %tid.y;
	mad.lo.s32 	%r13, %r10, %r11, %r12;
	max.s32 	%r14, %r1, %r13;
	setp.ge.s32 	%p1, %r14, %r5;
	min.s32 	%r15, %r1, %r13;
	setp.lt.s32 	%p2, %r15, %r6;
	or.pred  	%p3, %p2, %p1;
	@%p3 bra 	$L__BB1_2;
	ld.param.u64 	%rd24, [_Z17under_eliminationPdS_S_ii_param_0];
	add.u64 	%rd4, %SP, 0;
	add.u64 	%rd5, %SPL, 0;
	cvta.to.global.u64 	%rd6, %rd24;
	cvta.to.global.u64 	%rd7, %rd2;
	cvta.to.global.u64 	%rd8, %rd3;
	st.local.v2.u32 	[%rd5], {%r1, %r13};
	st.local.u32 	[%rd5+8], %r5;
	mov.u64 	%rd9, $str;
	cvta.global.u64 	%rd10, %rd9;
	{ // callseq 0, 0
	.param .b64 param0;
	st.param.b64 	[param0], %rd10;
	.param .b64 param1;
	st.param.b64 	[param1], %rd4;
	.param .b32 retval0;
	call.uni (retval0), 
	vprintf, 
	(
	param0, 
	param1
	);
	ld.param.b32 	%r16, [retval0];
	} // callseq 0
	mul.lo.s32 	%r18, %r5, %r1;
	add.s32 	%r19, %r18, %r13;
	mul.wide.s32 	%rd11, %r19, 8;
	add.s64 	%rd12, %rd6, %rd11;
	ld.global.f64 	%fd1, [%rd12];
	add.s32 	%r20, %r18, %r6;
	mul.wide.s32 	%rd13, %r20, 8;
	add.s64 	%rd14, %rd6, %rd13;
	ld.global.f64 	%fd2, [%rd14];
	mad.lo.s32 	%r21, %r6, %r5, %r13;
	mul.wide.s32 	%rd15, %r21, 8;
	add.s64 	%rd16, %rd6, %rd15;
	ld.global.f64 	%fd3, [%rd16];
	mul.f64 	%fd4, %fd2, %fd3;
	sub.f64 	%fd5, %fd1, %fd4;
	st.global.f64 	[%rd12], %fd5;
	ld.global.f64 	%fd6, [%rd14];
	ld.global.f64 	%fd7, [%rd16];
	st.local.f64 	[%rd5], %fd5;
	st.local.f64 	[%rd5+8], %fd6;
	st.local.f64 	[%rd5+16], %fd7;
	mov.u64 	%rd17, $str$1;
	cvta.global.u64 	%rd18, %rd17;
	{ // callseq 1, 0
	.param .b64 param0;
	st.param.b64 	[param0], %rd18;
	.param .b64 param1;
	st.param.b64 	[param1], %rd4;
	.param .b32 retval0;
	call.uni (retval0), 
	vprintf, 
	(
	param0, 
	param1
	);
	ld.param.b32 	%r22, [retval0];
	} // callseq 1
	mul.wide.s32 	%rd19, %r1, 8;
	add.s64 	%rd20, %rd7, %rd19;
	ld.global.f64 	%fd8, [%rd20];
	ld.global.f64 	%fd9, [%rd14];
	mul.wide.s32 	%rd21, %r6, 8;
	add.s64 	%rd22, %rd8, %rd21;
	ld.global.f64 	%fd10, [%rd22];
	mul.f64 	%fd11, %fd9, %fd10;
	sub.f64 	%fd12, %fd8, %fd11;
	st.global.f64 	[%rd20], %fd12;
	mov.b64 	%rd23, 0;
	st.global.u64 	[%rd14], %rd23;
$L__BB1_2:
	ret;

}
	// .globl	_Z17upper_eliminationPdS_S_ii
.visible .entry _Z17upper_eliminationPdS_S_ii(
	.param .u64 .ptr .align 1 _Z17upper_eliminationPdS_S_ii_param_0,
	.param .u64 .ptr .align 1 _Z17upper_eliminationPdS_S_ii_param_1,
	.param .u64 .ptr .align 1 _Z17upper_eliminationPdS_S_ii_param_2,
	.param .u32 _Z17upper_eliminationPdS_S_ii_param_3,
	.param .u32 _Z17upper_eliminationPdS_S_ii_param_4
)
{
	.reg .pred 	%p<4>;
	.reg .b32 	%r<18>;
	.reg .b64 	%rd<18>;
	.reg .b64 	%fd<11>;

	ld.param.u64 	%rd1, [_Z17upper_eliminationPdS_S_ii_param_0];
	ld.param.u64 	%rd2, [_Z17upper_eliminationPdS_S_ii_param_1];
	ld.param.u64 	%rd3, [_Z17upper_eliminationPdS_S_ii_param_2];
	ld.param.u32 	%r5, [_Z17upper_eliminationPdS_S_ii_param_3];
	ld.param.u32 	%r4, [_Z17upper_eliminationPdS_S_ii_param_4];
	mov.u32 	%r6, %ctaid.x;
	mov.u32 	%r7, %ntid.x;
	mov.u32 	%r8, %tid.x;
	mad.lo.s32 	%r1, %r6, %r7, %r8;
	mov.u32 	%r9, %ctaid.y;
	mov.u32 	%r10, %ntid.y;
	mov.u32 	%r11, %tid.y;
	mad.lo.s32 	%r12, %r9, %r10, %r11;
	max.s32 	%r13, %r1, %r12;
	setp.ge.s32 	%p1, %r13, %r5;
	setp.ge.s32 	%p2, %r1, %r4;
	or.pred  	%p3, %p1, %p2;
	@%p3 bra 	$L__BB2_2;
	cvta.to.global.u64 	%rd4, %rd1;
	cvta.to.global.u64 	%rd5, %rd2;
	cvta.to.global.u64 	%rd6, %rd3;
	mul.lo.s32 	%r14, %r5, %r1;
	add.s32 	%r15, %r14, %r12;
	mul.wide.s32 	%rd7, %r15, 8;
	add.s64 	%rd8, %rd4, %rd7;
	ld.global.f64 	%fd1, [%rd8];
	add.s32 	%r16, %r14, %r4;
	mul.wide.s32 	%rd9, %r16, 8;
	add.s64 	%rd10, %rd4, %rd9;
	ld.global.f64 	%fd2, [%rd10];
	mad.lo.s32 	%r17, %r4, %r5, %r12;
	mul.wide.s32 	%rd11, %r17, 8;
	add.s64 	%rd12, %rd4, %rd11;
	ld.global.f64 	%fd3, [%rd12];
	mul.f64 	%fd4, %fd2, %fd3;
	sub.f64 	%fd5, %fd1, %fd4;
	st.global.f64 	[%rd8], %fd5;
	mul.wide.s32 	%rd13, %r1, 8;
	add.s64 	%rd14, %rd5, %rd13;
	ld.global.f64 	%fd6, [%rd14];
	ld.global.f64 	%fd7, [%rd10];
	mul.wide.s32 	%rd15, %r4, 8;
	add.s64 	%rd16, %rd6, %rd15;
	ld.global.f64 	%fd8, [%rd16];
	mul.f64 	%fd9, %fd7, %fd8;
	sub.f64 	%fd10, %fd6, %fd9;
	st.global.f64 	[%rd14], %fd10;
	mov.b64 	%rd17, 0;
	st.global.u64 	[%rd10], %rd17;
$L__BB2_2:
	ret;

}


// ===== COMPILED SASS (sm_100) =====

	.target	sm_100

	.elftype	@"ET_EXEC"


//--------------------- .note.nv.tkinfo           --------------------------
	.section	.note.nv.tkinfo,"",@"SHT_NOTE"
	.sectionflags	@"SHF_NOTE_NV_TKINFO"
	.tkinfo
        /*0018*/ 	.word	0x00000002
        /*0030*/ 	.string	""
        /*0030*/ 	.string	"ptxas"
        /*0030*/ 	.string	"Cuda compilation tools, release 13.0, V13.0.88"
        /*0030*/ 	.string	"Build cuda_13.0.r13.0/compiler.36424714_0"
        /*0030*/ 	.string	"-arch sm_100 -m 64 "



//--------------------- .note.nv.cuinfo           --------------------------
	.section	.note.nv.cuinfo,"",@"SHT_NOTE"
	.sectionflags	@"SHF_NOTE_NV_CUINFO"
        /*0018*/ 	.short	0x0002
        /*001a*/ 	.short	0x0064
        /*001c*/ 	.short	0x0082
	.zero		2


//--------------------- .nv.info                  --------------------------
	.section	.nv.info,"",@"SHT_CUDA_INFO"
	.align	4


	//----- nvinfo : EIATTR_REGCOUNT
	.align		4
        /*0000*/ 	.byte	0x04, 0x2f
        /*0002*/ 	.short	(.L_3 - .L_2)
	.align		4
.L_2:
        /*0004*/ 	.word	index@(_Z13division_stepPddS_S_ii)
        /*0008*/ 	.word	0x0000001c


	//----- nvinfo : EIATTR_FRAME_SIZE
	.align		4
.L_3:
        /*000c*/ 	.byte	0x04, 0x11
        /*000e*/ 	.short	(.L_5 - .L_4)
	.align		4
.L_4:
        /*0010*/ 	.word	index@($__internal_0_$__cuda_sm20_div_rn_f64_full)
        /*0014*/ 	.word	0x00000000


	//----- nvinfo : EIATTR_FRAME_SIZE
	.align		4
.L_5:
        /*0018*/ 	.byte	0x04, 0x11
        /*001a*/ 	.short	(.L_7 - .L_6)
	.align		4
.L_6:
        /*001c*/ 	.word	index@(_Z13division_stepPddS_S_ii)
        /*0020*/ 	.word	0x00000000


	//----- nvinfo : EIATTR_REGCOUNT
	.align		4
.L_7:
        /*0024*/ 	.byte	0x04, 0x2f
        /*0026*/ 	.short	(.L_9 - .L_8)
	.align		4
.L_8:
        /*0028*/ 	.word	index@(_Z17under_eliminationPdS_S_ii)
        /*002c*/ 	.word	0x0000001c


	//----- nvinfo : EIATTR_FRAME_SIZE
	.align		4
.L_9:
        /*0030*/ 	.byte	0x04, 0x11
        /*0032*/ 	.short	(.L_11 - .L_10)
	.align		4
.L_10:
        /*0034*/ 	.word	index@(_Z17under_eliminationPdS_S_ii)
        /*0038*/ 	.word	0x00000018


	//----- nvinfo : EIATTR_REGCOUNT
	.align		4
.L_11:
        /*003c*/ 	.byte	0x04, 0x2f
        /*003e*/ 	.short	(.L_13 - .L_12)
	.align		4
.L_12:
        /*0040*/ 	.word	index@(_Z17upper_eliminationPdS_S_ii)
        /*0044*/ 	.word	0x00000014


	//----- nvinfo : EIATTR_FRAME_SIZE
	.align		4
.L_13:
        /*0048*/ 	.byte	0x04, 0x11
        /*004a*/ 	.short	(.L_15 - .L_14)
	.align		4
.L_14:
        /*004c*/ 	.word	index@(_Z17upper_eliminationPdS_S_ii)
        /*0050*/ 	.word	0x00000000


	//----- nvinfo : EIATTR_MIN_STACK_SIZE
	.align		4
.L_15:
        /*0054*/ 	.byte	0x04, 0x12
        /*0056*/ 	.short	(.L_17 - .L_16)
	.align		4
.L_16:
        /*0058*/ 	.word	index@(_Z17upper_eliminationPdS_S_ii)
        /*005c*/ 	.word	0x00000000


	//----- nvinfo : EIATTR_MIN_STACK_SIZE
	.align		4
.L_17:
        /*0060*/ 	.byte	0x04, 0x12
        /*0062*/ 	.short	(.L_19 - .L_18)
	.align		4
.L_18:
        /*0064*/ 	.word	index@(_Z17under_eliminationPdS_S_ii)
        /*0068*/ 	.word	0x00000018


	//----- nvinfo : EIATTR_MIN_STACK_SIZE
	.align		4
.L_19:
        /*006c*/ 	.byte	0x04, 0x12
        /*006e*/ 	.short	(.L_21 - .L_20)
	.align		4
.L_20:
        /*0070*/ 	.word	index@(_Z13division_stepPddS_S_ii)
        /*0074*/ 	.word	0x00000000
.L_21:


//--------------------- .nv.compat                --------------------------
	.section	.nv.compat,"",@"SHT_CUDA_COMPAT_INFO"
	.align	4
        /*0000*/ 	.byte	0x02, 0x09, 0x00, 0x00, 0x02, 0x02, 0x01, 0x00, 0x02, 0x05, 0x05, 0x00, 0x03, 0x07, 0x01, 0x01
        /*0010*/ 	.byte	0x02, 0x03, 0x00, 0x00, 0x02, 0x06, 0x01, 0x00, 0x04, 0x0b, 0x08, 0x00, 0x01, 0x00, 0x00, 0x00
        /*0020*/ 	.byte	0x00, 0x00, 0x00, 0x00


//--------------------- .nv.info._Z17upper_eliminationPdS_S_ii --------------------------
	.section	.nv.info._Z17upper_eliminationPdS_S_ii,"",@"SHT_CUDA_INFO"
	.sectionflags	@""
	.align	4


	//----- nvinfo : EIATTR_CUDA_API_VERSION
	.align		4
        /*0000*/ 	.byte	0x04, 0x37
        /*0002*/ 	.short	(.L_23 - .L_22)
.L_22:
        /*0004*/ 	.word	0x00000082


	//----- nvinfo : EIATTR_KPARAM_INFO
	.align		4
.L_23:
        /*0008*/ 	.byte	0x04, 0x17
        /*000a*/ 	.short	(.L_25 - .L_24)
.L_24:
        /*000c*/ 	.word	0x00000000
        /*0010*/ 	.short	0x0004
        /*0012*/ 	.short	0x001c
        /*0014*/ 	.byte	0x00, 0xf0, 0x11, 0x00


	//----- nvinfo : EIATTR_KPARAM_INFO
	.align		4
.L_25:
        /*0018*/ 	.byte	0x04, 0x17
        /*001a*/ 	.short	(.L_27 - .L_26)
.L_26:
        /*001c*/ 	.word	0x00000000
        /*0020*/ 	.short	0x0003
        /*0022*/ 	.short	0x0018
        /*0024*/ 	.byte	0x00, 0xf0, 0x11, 0x00


	//----- nvinfo : EIATTR_KPARAM_INFO
	.align		4
.L_27:
        /*0028*/ 	.byte	0x04, 0x17
        /*002a*/ 	.short	(.L_29 - .L_28)
.L_28:
        /*002c*/ 	.word	0x00000000
        /*0030*/ 	.short	0x0002
        /*0032*/ 	.short	0x0010
        /*0034*/ 	.byte	0x00, 0xf5, 0x21, 0x00


	//----- nvinfo : EIATTR_KPARAM_INFO
	.align		4
.L_29:
        /*0038*/ 	.byte	0x04, 0x17
        /*003a*/ 	.short	(.L_31 - .L_30)
.L_30:
        /*003c*/ 	.word	0x00000000
        /*0040*/ 	.short	0x0001
        /*0042*/ 	.short	0x0008
        /*0044*/ 	.byte	0x00, 0xf5, 0x21, 0x00


	//----- nvinfo : EIATTR_KPARAM_INFO
	.align		4
.L_31:
        /*0048*/ 	.byte	0x04, 0x17
        /*004a*/ 	.short	(.L_33 - .L_32)
.L_32:
        /*004c*/ 	.word	0x00000000
        /*0050*/ 	.short	0x0000
        /*0052*/ 	.short	0x0000
        /*0054*/ 	.byte	0x00, 0xf5, 0x21, 0x00


	//----- nvinfo : EIATTR_SPARSE_MMA_MASK
	.align		4
.L_33:
        /*0058*/ 	.byte	0x03, 0x50
        /*005a*/ 	.short	0x0000


	//----- nvinfo : EIATTR_MAXREG_COUNT
	.align		4
        /*005c*/ 	.byte	0x03, 0x1b
        /*005e*/ 	.short	0x00ff


	//----- nvinfo : EIATTR_MERCURY_ISA_VERSION
	.align		4
        /*0060*/ 	.byte	0x03, 0x5f
        /*0062*/ 	.short	0x0101


	//----- nvinfo : EIATTR_VRC_CTA_INIT_COUNT
	.align		4
        /*0064*/ 	.byte	0x02, 0x4a
	.zero		1
	.zero		1


	//----- nvinfo : EIATTR_EXIT_INSTR_OFFSETS
	.align		4
        /*0068*/ 	.byte	0x04, 0x1c
        /*006a*/ 	.short	(.L_35 - .L_34)


	//   ....[0]....
.L_34:
        /*006c*/ 	.word	0x000000d0


	//   ....[1]....
        /*0070*/ 	.word	0x00000250


	//----- nvinfo : EIATTR_CBANK_PARAM_SIZE
	.align		4
.L_35:
        /*0074*/ 	.byte	0x03, 0x19
        /*0076*/ 	.short	0x0020


	//----- nvinfo : EIATTR_PARAM_CBANK
	.align		4
        /*0078*/ 	.byte	0x04, 0x0a
        /*007a*/ 	.short	(.L_37 - .L_36)
	.align		4
.L_36:
        /*007c*/ 	.word	index@(.nv.constant0._Z17upper_eliminationPdS_S_ii)
        /*0080*/ 	.short	0x0380
        /*0082*/ 	.short	0x0020


	//----- nvinfo : EIATTR_SW_WAR
	.align		4
.L_37:
        /*0084*/ 	.byte	0x04, 0x36
        /*0086*/ 	.short	(.L_39 - .L_38)
.L_38:
        /*0088*/ 	.word	0x00000008
.L_39:


//--------------------- .nv.info._Z17under_eliminationPdS_S_ii --------------------------
	.section	.nv.info._Z17under_eliminationPdS_S_ii,"",@"SHT_CUDA_INFO"
	.sectionflags	@""
	.align	4


	//----- nvinfo : EIATTR_CUDA_API_VERSION
	.align		4
        /*0000*/ 	.byte	0x04, 0x37
        /*0002*/ 	.short	(.L_41 - .L_40)
.L_40:
        /*0004*/ 	.word	0x00000082


	//----- nvinfo : EIATTR_KPARAM_INFO
	.align		4
.L_41:
        /*0008*/ 	.byte	0x04, 0x17
        /*000a*/ 	.short	(.L_43 - .L_42)
.L_42:
        /*000c*/ 	.word	0x00000000
        /*0010*/ 	.short	0x0004
        /*0012*/ 	.short	0x001c
        /*0014*/ 	.byte	0x00, 0xf0, 0x11, 0x00


	//----- nvinfo : EIATTR_KPARAM_INFO
	.align		4
.L_43:
        /*0018*/ 	.byte	0x04, 0x17
        /*001a*/ 	.short	(.L_45 - .L_44)
.L_44:
        /*001c*/ 	.word	0x00000000
        /*0020*/ 	.short	0x0003
        /*0022*/ 	.short	0x0018
        /*0024*/ 	.byte	0x00, 0xf0, 0x11, 0x00


	//----- nvinfo : EIATTR_KPARAM_INFO
	.align		4
.L_45:
        /*0028*/ 	.byte	0x04, 0x17
        /*002a*/ 	.short	(.L_47 - .L_46)
.L_46:
        /*002c*/ 	.word	0x00000000
        /*0030*/ 	.short	0x0002
        /*0032*/ 	.short	0x0010
        /*0034*/ 	.byte	0x00, 0xf5, 0x21, 0x00


	//----- nvinfo : EIATTR_KPARAM_INFO
	.align		4
.L_47:
        /*0038*/ 	.byte	0x04, 0x17
        /*003a*/ 	.short	(.L_49 - .L_48)
.L_48:
        /*003c*/ 	.word	0x00000000
        /*0040*/ 	.short	0x0001
        /*0042*/ 	.short	0x0008
        /*0044*/ 	.byte	0x00, 0xf5, 0x21, 0x00


	//----- nvinfo : EIATTR_KPARAM_INFO
	.align		4
.L_49:
        /*0048*/ 	.byte	0x04, 0x17
        /*004a*/ 	.short	(.L_51 - .L_50)
.L_50:
        /*004c*/ 	.word	0x00000000
        /*0050*/ 	.short	0x0000
        /*0052*/ 	.short	0x0000
        /*0054*/ 	.byte	0x00, 0xf5, 0x21, 0x00


	//----- nvinfo : EIATTR_SPARSE_MMA_MASK
	.align		4
.L_51:
        /*0058*/ 	.byte	0x03, 0x50
        /*005a*/ 	.short	0x0000


	//----- nvinfo : EIATTR_MAXREG_COUNT
	.align		4
        /*005c*/ 	.byte	0x03, 0x1b
        /*005e*/ 	.short	0x00ff


	//----- nvinfo : EIATTR_EXTERNS
	.align		4
        /*0060*/ 	.byte	0x04, 0x0f
        /*0062*/ 	.short	(.L_53 - .L_52)


	//   ....[0]....
	.align		4
.L_52:
        /*0064*/ 	.word	index@(vprintf)


	//----- nvinfo : EIATTR_MERCURY_ISA_VERSION
	.align		4
.L_53:
        /*0068*/ 	.byte	0x03, 0x5f
        /*006a*/ 	.short	0x0101


	//----- nvinfo : EIATTR_VRC_CTA_INIT_COUNT
	.align		4
        /*006c*/ 	.byte	0x02, 0x4a
	.zero		1
	.zero		1


	//----- nvinfo : EIATTR_SYSCALL_OFFSETS
	.align		4
        /*0070*/ 	.byte	0x04, 0x46
        /*0072*/ 	.short	(.L_55 - .L_54)


	//   ....[0]....
.L_54:
        /*0074*/ 	.word	0x000001f0


	//   ....[1]....
        /*0078*/ 	.word	0x00000390


	//----- nvinfo : EIATTR_EXIT_INSTR_OFFSETS
	.align		4
.L_55:
        /*007c*/ 	.byte	0x04, 0x1c
        /*007e*/ 	.short	(.L_57 - .L_56)


	//   ....[0]....
.L_56:
        /*0080*/ 	.word	0x00000130


	//   ....[1]....
        /*0084*/ 	.word	0x00000450


	//----- nvinfo : EIATTR_CRS_STACK_SIZE
	.align		4
.L_57:
        /*0088*/ 	.byte	0x04, 0x1e
        /*008a*/ 	.short	(.L_59 - .L_58)
.L_58:
        /*008c*/ 	.word	0x00000000


	//----- nvinfo : EIATTR_CBANK_PARAM_SIZE
	.align		4
.L_59:
        /*0090*/ 	.byte	0x03, 0x19
        /*0092*/ 	.short	0x0020


	//----- nvinfo : EIATTR_PARAM_CBANK
	.align		4
        /*0094*/ 	.byte	0x04, 0x0a
        /*0096*/ 	.short	(.L_61 - .L_60)
	.align		4
.L_60:
        /*0098*/ 	.word	index@(.nv.constant0._Z17under_eliminationPdS_S_ii)
        /*009c*/ 	.short	0x0380
        /*009e*/ 	.short	0x0020


	//----- nvinfo : EIATTR_SW_WAR
	.align		4
.L_61:
        /*00a0*/ 	.byte	0x04, 0x36
        /*00a2*/ 	.short	(.L_63 - .L_62)
.L_62:
        /*00a4*/ 	.word	0x00000008
.L_63:


//--------------------- .nv.info._Z13division_stepPddS_S_ii --------------------------
	.section	.nv.info._Z13division_stepPddS_S_ii,"",@"SHT_CUDA_INFO"
	.sectionflags	@""
	.align	4


	//----- nvinfo : EIATTR_CUDA_API_VERSION
	.align		4
        /*0000*/ 	.byte	0x04, 0x37
        /*0002*/ 	.short	(.L_65 - .L_64)
.L_64:
        /*0004*/ 	.word	0x00000082


	//----- nvinfo : EIATTR_KPARAM_INFO
	.align		4
.L_65:
        /*0008*/ 	.byte	0x04, 0x17
        /*000a*/ 	.short	(.L_67 - .L_66)
.L_66:
        /*000c*/ 	.word	0x00000000
        /*0010*/ 	.short	0x0005
        /*0012*/ 	.short	0x0024
        /*0014*/ 	.byte	0x00, 0xf0, 0x11, 0x00


	//----- nvinfo : EIATTR_KPARAM_INFO
	.align		4
.L_67:
        /*0018*/ 	.byte	0x04, 0x17
        /*001a*/ 	.short	(.L_69 - .L_68)
.L_68:
        /*001c*/ 	.word	0x00000000
        /*0020*/ 	.short	0x0004
        /*0022*/ 	.short	0x0020
        /*0024*/ 	.byte	0x00, 0xf0, 0x11, 0x00


	//----- nvinfo : EIATTR_KPARAM_INFO
	.align		4
.L_69:
        /*0028*/ 	.byte	0x04, 0x17
        /*002a*/ 	.short	(.L_71 - .L_70)
.L_70:
        /*002c*/ 	.word	0x00000000
        /*0030*/ 	.short	0x0003
        /*0032*/ 	.short	0x0018
        /*0034*/ 	.byte	0x00, 0xf5, 0x21, 0x00


	//----- nvinfo : EIATTR_KPARAM_INFO
	.align		4
.L_71:
        /*0038*/ 	.byte	0x04, 0x17
        /*003a*/ 	.short	(.L_73 - .L_72)
.L_72:
        /*003c*/ 	.word	0x00000000
        /*0040*/ 	.short	0x0002
        /*0042*/ 	.short	0x0010
        /*0044*/ 	.byte	0x00, 0xf5, 0x21, 0x00


	//----- nvinfo : EIATTR_KPARAM_INFO
	.align		4
.L_73:
        /*0048*/ 	.byte	0x04, 0x17
        /*004a*/ 	.short	(.L_75 - .L_74)
.L_74:
        /*004c*/ 	.word	0x00000000
        /*0050*/ 	.short	0x0001
        /*0052*/ 	.short	0x0008
        /*0054*/ 	.byte	0x00, 0xf0, 0x21, 0x00


	//----- nvinfo : EIATTR_KPARAM_INFO
	.align		4
.L_75:
        /*0058*/ 	.byte	0x04, 0x17
        /*005a*/ 	.short	(.L_77 - .L_76)
.L_76:
        /*005c*/ 	.word	0x00000000
        /*0060*/ 	.short	0x0000
        /*0062*/ 	.short	0x0000
        /*0064*/ 	.byte	0x00, 0xf5, 0x21, 0x00


	//----- nvinfo : EIATTR_SPARSE_MMA_MASK
	.align		4
.L_77:
        /*0068*/ 	.byte	0x03, 0x50
        /*006a*/ 	.short	0x0000


	//----- nvinfo : EIATTR_MAXREG_COUNT
	.align		4
        /*006c*/ 	.byte	0x03, 0x1b
        /*006e*/ 	.short	0x00ff


	//----- nvinfo : EIATTR_MERCURY_ISA_VERSION
	.align		4
        /*0070*/ 	.byte	0x03, 0x5f
        /*0072*/ 	.short	0x0101


	//----- nvinfo : EIATTR_VRC_CTA_INIT_COUNT
	.align		4
        /*0074*/ 	.byte	0x02, 0x4a
	.zero		1
	.zero		1


	//----- nvinfo : EIATTR_EXIT_INSTR_OFFSETS
	.align		4
        /*0078*/ 	.byte	0x04, 0x1c
        /*007a*/ 	.short	(.L_79 - .L_78)


	//   ....[0]....
.L_78:
        /*007c*/ 	.word	0x00000080


	//   ....[1]....
        /*0080*/ 	.word	0x000004e0


	//----- nvinfo : EIATTR_CRS_STACK_SIZE
	.align		4
.L_79:
        /*0084*/ 	.byte	0x04, 0x1e
        /*0086*/ 	.short	(.L_81 - .L_80)
.L_80:
        /*0088*/ 	.word	0x00000000


	//----- nvinfo : EIATTR_CBANK_PARAM_SIZE
	.align		4
.L_81:
        /*008c*/ 	.byte	0x03, 0x19
        /*008e*/ 	.short	0x0028


	//----- nvinfo : EIATTR_PARAM_CBANK
	.align		4
        /*0090*/ 	.byte	0x04, 0x0a
        /*0092*/ 	.short	(.L_83 - .L_82)
	.align		4
.L_82:
        /*0094*/ 	.word	index@(.nv.constant0._Z13division_stepPddS_S_ii)
        /*0098*/ 	.short	0x0380
        /*009a*/ 	.short	0x0028


	//----- nvinfo : EIATTR_SW_WAR
	.align		4
.L_83:
        /*009c*/ 	.byte	0x04, 0x36
        /*009e*/ 	.short	(.L_85 - .L_84)
.L_84:
        /*00a0*/ 	.word	0x00000008
.L_85:


//--------------------- .nv.callgraph             --------------------------
	.section	.nv.callgraph,"",@"SHT_CUDA_CALLGRAPH"
	.align	4
	.sectionentsize	8
	.align		4
        /*0000*/ 	.word	0x00000000
	.align		4
        /*0004*/ 	.word	0xffffffff
	.align		4
        /*0008*/ 	.word	index@(_Z17under_eliminationPdS_S_ii)
	.align		4
        /*000c*/ 	.word	index@(vprintf)
	.align		4
        /*0010*/ 	.word	0x00000000
	.align		4
        /*0014*/ 	.word	0xfffffffe
	.align		4
        /*0018*/ 	.word	0x00000000
	.align		4
        /*001c*/ 	.word	0xfffffffd
	.align		4
        /*0020*/ 	.word	0x00000000
	.align		4
        /*0024*/ 	.word	0xfffffffc


//--------------------- .nv.constant4             --------------------------
	.section	.nv.constant4,"a",@progbits
	.align	8
	.align		8
.nv.constant4:
        /*0000*/ 	.dword	$str
	.align		8
        /*0008*/ 	.dword	$str$1
	.align		8
        /*0010*/ 	.dword	vprintf


//--------------------- .text._Z17upper_eliminationPdS_S_ii --------------------------
	.section	.text._Z17upper_eliminationPdS_S_ii,"ax",@progbits
	.align	128
        .global         _Z17upper_eliminationPdS_S_ii
        .type           _Z17upper_eliminationPdS_S_ii,@function
        .size           _Z17upper_eliminationPdS_S_ii,(.L_x_14 - _Z17upper_eliminationPdS_S_ii)
        .other          _Z17upper_eliminationPdS_S_ii,@"STO_CUDA_ENTRY STV_DEFAULT"
_Z17upper_eliminationPdS_S_ii:
.text._Z17upper_eliminationPdS_S_ii:
[----:B------:R-:W-:Y:S01]  /*0000*/  LDC R1, c[0x0][0x37c] ;  /* 0x0000df00ff017b82 */ /* 0x000fe20000000800 */
[----:B------:R-:W0:Y:S07]  /*0010*/  S2R R3, SR_TID.X ;  /* 0x0000000000037919 */ /* 0x000e2e0000002100 */
[----:B------:R-:W0:Y:S01]  /*0020*/  LDC R0, c[0x0][0x360] ;  /* 0x0000d800ff007b82 */ /* 0x000e220000000800 */
[----:B------:R-:W1:Y:S07]  /*0030*/  S2R R2, SR_TID.Y ;  /* 0x0000000000027919 */ /* 0x000e6e0000002200 */
[----:B------:R-:W0:Y:S08]  /*0040*/  S2UR UR4, SR_CTAID.X ;  /* 0x00000000000479c3 */ /* 0x000e300000002500 */
[----:B------:R-:W1:Y:S08]  /*0050*/  S2UR UR5, SR_CTAID.Y ;  /* 0x00000000000579c3 */ /* 0x000e700000002600 */
[----:B------:R-:W1:Y:S08]  /*0060*/  LDC R7, c[0x0][0x364] ;  /* 0x0000d900ff077b82 */ /* 0x000e700000000800 */
[----:B------:R-:W2:Y:S01]  /*0070*/  LDC.64 R4, c[0x0][0x398] ;  /* 0x0000e600ff047b82 */ /* 0x000ea20000000a00 */
[----:B0-----:R-:W-:-:S02]  /*0080*/  IMAD R0, R0, UR4, R3 ;  /* 0x0000000400007c24 */ /* 0x001fc4000f8e0203 */
[----:B-1----:R-:W-:-:S05]  /*0090*/  IMAD R7, R7, UR5, R2 ;  /* 0x0000000507077c24 */ /* 0x002fca000f8e0202 */
[C---:B------:R-:W-:Y:S02]  /*00a0*/  VIMNMX R3, PT, PT, R0.reuse, R7, !PT ;  /* 0x0000000700037248 */ /* 0x040fe40007fe0100 */
[----:B--2---:R-:W-:-:S04]  /*00b0*/  ISETP.GE.AND P0, PT, R0, R5, PT ;  /* 0x000000050000720c */ /* 0x004fc80003f06270 */
[----:B------:R-:W-:-:S13]  /*00c0*/  ISETP.GE.OR P0, PT, R3, R4, P0 ;  /* 0x000000040300720c */ /* 0x000fda0000706670 */
[----:B------:R-:W-:Y:S05]  /*00d0*/  @P0 EXIT ;  /* 0x000000000000094d */ /* 0x000fea0003800000 */
[----:B------:R-:W0:Y:S01]  /*00e0*/  LDC.64 R2, c[0x0][0x380] ;  /* 0x0000e000ff027b82 */ /* 0x000e220000000a00 */
[----:B------:R-:W1:Y:S01]  /*00f0*/  LDCU.64 UR4, c[0x0][0x358] ;  /* 0x00006b00ff0477ac */ /* 0x000e620008000a00 */
[-CC-:B------:R-:W-:Y:S02]  /*0100*/  IMAD R13, R5, R4.reuse, R7.reuse ;  /* 0x00000004050d7224 */ /* 0x180fe400078e0207 */
[CC--:B------:R-:W-:Y:S02]  /*0110*/  IMAD R7, R0.reuse, R4.reuse, R7 ;  /* 0x0000000400077224 */ /* 0x0c0fe400078e0207 */
[----:B------:R-:W-:Y:S02]  /*0120*/  IMAD R9, R0, R4, R5 ;  /* 0x0000000400097224 */ /* 0x000fe400078e0205 */
[----:B------:R-:W2:Y:S08]  /*0130*/  LDC.64 R16, c[0x0][0x390] ;  /* 0x0000e400ff107b82 */ /* 0x000eb00000000a00 */
[----:B------:R-:W3:Y:S01]  /*0140*/  LDC.64 R14, c[0x0][0x388] ;  /* 0x0000e200ff0e7b82 */ /* 0x000ee20000000a00 */
[----:B0-----:R-:W-:-:S04]  /*0150*/  IMAD.WIDE R12, R13, 0x8, R2 ;  /* 0x000000080d0c7825 */ /* 0x001fc800078e0202 */
[--C-:B------:R-:W-:Y:S02]  /*0160*/  IMAD.WIDE R6, R7, 0x8, R2.reuse ;  /* 0x0000000807067825 */ /* 0x100fe400078e0202 */
[----:B-1----:R-:W4:Y:S02]  /*0170*/  LDG.E.64 R12, desc[UR4][R12.64] ;  /* 0x000000040c0c7981 */ /* 0x002f24000c1e1b00 */
[----:B------:R-:W-:Y:S02]  /*0180*/  IMAD.WIDE R2, R9, 0x8, R2 ;  /* 0x0000000809027825 */ /* 0x000fe400078e0202 */
[----:B------:R-:W4:Y:S04]  /*0190*/  LDG.E.64 R8, desc[UR4][R6.64] ;  /* 0x0000000406087981 */ /* 0x000f28000c1e1b00 */
[----:B------:R-:W4:Y:S01]  /*01a0*/  LDG.E.64 R10, desc[UR4][R2.64] ;  /* 0x00000004020a7981 */ /* 0x000f22000c1e1b00 */
[----:B--2---:R-:W-:Y:S01]  /*01b0*/  IMAD.WIDE R16, R5, 0x8, R16 ;  /* 0x0000000805107825 */ /* 0x004fe200078e0210 */
[----:B----4-:R-:W-:-:S03]  /*01c0*/  DFMA R8, -R10, R12, R8 ;  /* 0x0000000c0a08722b */ /* 0x010fc60000000108 */
[----:B---3--:R-:W-:-:S04]  /*01d0*/  IMAD.WIDE R10, R0, 0x8, R14 ;  /* 0x00000008000a7825 */ /* 0x008fc800078e020e */
[----:B------:R-:W-:Y:S04]  /*01e0*/  STG.E.64 desc[UR4][R6.64], R8 ;  /* 0x0000000806007986 */ /* 0x000fe8000c101b04 */
[----:B------:R-:W2:Y:S04]  /*01f0*/  LDG.E.64 R14, desc[UR4][R2.64] ;  /* 0x00000004020e7981 */ /* 0x000ea8000c1e1b00 */
[----:B------:R-:W2:Y:S04]  /*0200*/  LDG.E.64 R4, desc[UR4][R10.64] ;  /* 0x000000040a047981 */ /* 0x000ea8000c1e1b00 */
[----:B------:R-:W2:Y:S02]  /*0210*/  LDG.E.64 R16, desc[UR4][R16.64] ;  /* 0x0000000410107981 */ /* 0x000ea4000c1e1b00 */
[----:B--2---:R-:W-:-:S07]  /*0220*/  DFMA R4, -R14, R16, R4 ;  /* 0x000000100e04722b */ /* 0x004fce0000000104 */
[----:B------:R-:W-:Y:S04]  /*0230*/  STG.E.64 desc[UR4][R10.64], R4 ;  /* 0x000000040a007986 */ /* 0x000fe8000c101b04 */
[----:B------:R-:W-:Y:S01]  /*0240*/  STG.E.64 desc[UR4][R2.64], RZ ;  /* 0x000000ff02007986 */ /* 0x000fe2000c101b04 */
[----:B------:R-:W-:Y:S05]  /*0250*/  EXIT ;  /* 0x000000000000794d */ /* 0x000fea0003800000 */
.L_x_0:
[----:B------:R-:W-:-:S00]  /*0260*/  BRA `(.L_x_0) ;  /* 0xfffffffc00fc7947 */ /* 0x000fc0000383ffff */
[----:B------:R-:W-:-:S00]  /*0270*/  NOP ;  /* 0x0000000000007918 */ /* 0x000fc00000000000 */
        /* <DEDUP_REMOVED lines=8> */
.L_x_14:


//--------------------- .text._Z17under_eliminationPdS_S_ii --------------------------
	.section	.text._Z17under_eliminationPdS_S_ii,"ax",@progbits
	.align	128
        .global         _Z17under_eliminationPdS_S_ii
        .type           _Z17under_eliminationPdS_S_ii,@function
        .size           _Z17under_eliminationPdS_S_ii,(.L_x_15 - _Z17under_eliminationPdS_S_ii)
        .other          _Z17under_eliminationPdS_S_ii,@"STO_CUDA_ENTRY STV_DEFAULT"
_Z17under_eliminationPdS_S_ii:
.text._Z17under_eliminationPdS_S_ii:
[----:B------:R-:W0:Y:S01]  /*0000*/  LDC R1, c[0x0][0x37c] ;  /* 0x0000df00ff017b82 */ /* 0x000e220000000800 */
[----:B------:R-:W1:Y:S01]  /*0010*/  S2R R3, SR_TID.X ;  /* 0x0000000000037919 */ /* 0x000e620000002100 */
[----:B------:R-:W2:Y:S06]  /*0020*/  LDCU UR5, c[0x0][0x2fc] ;  /* 0x00005f80ff0577ac */ /* 0x000eac0008000800 */
[----:B------:R-:W1:Y:S01]  /*0030*/  LDC R18, c[0x0][0x360] ;  /* 0x0000d800ff127b82 */ /* 0x000e620000000800 */
[----:B0-----:R-:W-:Y:S01]  /*0040*/  IADD3 R1, PT, PT, R1, -0x18, RZ ;  /* 0xffffffe801017810 */ /* 0x001fe20007ffe0ff */
[----:B------:R-:W0:Y:S06]  /*0050*/  S2R R0, SR_TID.Y ;  /* 0x0000000000007919 */ /* 0x000e2c0000002200 */
[----:B------:R-:W1:Y:S08]  /*0060*/  S2UR UR4, SR_CTAID.X ;  /* 0x00000000000479c3 */ /* 0x000e700000002500 */
[----:B------:R-:W0:Y:S08]  /*0070*/  S2UR UR6, SR_CTAID.Y ;  /* 0x00000000000679c3 */ /* 0x000e300000002600 */
[----:B------:R-:W0:Y:S08]  /*0080*/  LDC R19, c[0x0][0x364] ;  /* 0x0000d900ff137b82 */ /* 0x000e300000000800 */
[----:B------:R-:W3:Y:S01]  /*0090*/  LDC.64 R10, c[0x0][0x398] ;  /* 0x0000e600ff0a7b82 */ /* 0x000ee20000000a00 */
[----:B-1----:R-:W-:Y:S01]  /*00a0*/  IMAD R18, R18, UR4, R3 ;  /* 0x0000000412127c24 */ /* 0x002fe2000f8e0203 */
[----:B------:R-:W1:Y:S01]  /*00b0*/  LDCU UR4, c[0x0][0x2f8] ;  /* 0x00005f00ff0477ac */ /* 0x000e620008000800 */
[----:B0-----:R-:W-:Y:S01]  /*00c0*/  IMAD R19, R19, UR6, R0 ;  /* 0x0000000613137c24 */ /* 0x001fe2000f8e0200 */
[----:B-1----:R-:W-:-:S04]  /*00d0*/  IADD3 R2, P1, PT, R1, UR4, RZ ;  /* 0x0000000401027c10 */ /* 0x002fc8000ff3e0ff */
[CC--:B------:R-:W-:Y:S02]  /*00e0*/  VIMNMX R3, PT, PT, R18.reuse, R19.reuse, !PT ;  /* 0x0000001312037248 */ /* 0x0c0fe40007fe0100 */
[----:B------:R-:W-:Y:S01]  /*00f0*/  VIMNMX R0, PT, PT, R18, R19, PT ;  /* 0x0000001312007248 */ /* 0x000fe20003fe0100 */
[----:B--2---:R-:W-:Y:S01]  /*0100*/  IMAD.X R22, RZ, RZ, UR5, P1 ;  /* 0x00000005ff167e24 */ /* 0x004fe200088e06ff */
[----:B---3--:R-:W-:-:S04]  /*0110*/  ISETP.GE.AND P0, PT, R3, R10, PT ;  /* 0x0000000a0300720c */ /* 0x008fc80003f06270 */
[----:B------:R-:W-:-:S13]  /*0120*/  ISETP.LT.OR P0, PT, R0, R11, P0 ;  /* 0x0000000b0000720c */ /* 0x000fda0000701670 */
[----:B------:R-:W-:Y:S05]  /*0130*/  @P0 EXIT ;  /* 0x000000000000094d */ /* 0x000fea0003800000 */
[----:B------:R-:W-:Y:S01]  /*0140*/  MOV R23, 0x10 ;  /* 0x0000001000177802 */ /* 0x000fe20000000f00 */
[----:B------:R0:W-:Y:S01]  /*0150*/  STL [R1+0x8], R10 ;  /* 0x0000080a01007387 */ /* 0x0001e20000100800 */
[----:B------:R-:W1:Y:S01]  /*0160*/  LDCU.64 UR4, c[0x4][URZ] ;  /* 0x01000000ff0477ac */ /* 0x000e620008000a00 */
[----:B------:R-:W-:Y:S01]  /*0170*/  MOV R6, R2 ;  /* 0x0000000200067202 */ /* 0x000fe20000000f00 */
[----:B------:R0:W2:Y:S01]  /*0180*/  LDC.64 R8, c[0x4][R23] ;  /* 0x0100000017087b82 */ /* 0x0000a20000000a00 */
[----:B------:R0:W-:Y:S01]  /*0190*/  STL.64 [R1], R18 ;  /* 0x0000001201007387 */ /* 0x0001e20000100a00 */
[----:B------:R-:W-:Y:S01]  /*01a0*/  IMAD.MOV.U32 R7, RZ, RZ, R22 ;  /* 0x000000ffff077224 */ /* 0x000fe200078e0016 */
[----:B------:R-:W3:Y:S01]  /*01b0*/  LDCU.64 UR36, c[0x0][0x358] ;  /* 0x00006b00ff2477ac */ /* 0x000ee20008000a00 */
[----:B-1----:R-:W-:Y:S01]  /*01c0*/  MOV R4, UR4 ;  /* 0x0000000400047c02 */ /* 0x002fe20008000f00 */
[----:B0-----:R-:W-:-:S07]  /*01d0*/  IMAD.U32 R5, RZ, RZ, UR5 ;  /* 0x00000005ff057e24 */ /* 0x001fce000f8e00ff */
[----:B------:R-:W-:-:S07]  /*01e0*/  LEPC R20, `(.L_x_1) ;  /* 0x000000001014794e */ /* 0x000fce0000000000 */
[----:B--23--:R-:W-:Y:S05]  /*01f0*/  CALL.ABS.NOINC R8 ;  /* 0x0000000008007343 */ /* 0x00cfea0003c00000 */
.L_x_1:
[----:B------:R-:W0:Y:S01]  /*0200*/  LDC.64 R4, c[0x0][0x398] ;  /* 0x0000e600ff047b82 */ /* 0x000e220000000a00 */
[----:B------:R-:W1:Y:S07]  /*0210*/  LDCU.64 UR4, c[0x4][0x8] ;  /* 0x01000100ff0477ac */ /* 0x000e6e0008000a00 */
[----:B------:R-:W2:Y:S01]  /*0220*/  LDC.64 R10, c[0x0][0x380] ;  /* 0x0000e000ff0a7b82 */ /* 0x000ea20000000a00 */
[CC--:B0-----:R-:W-:Y:S02]  /*0230*/  IMAD R9, R18.reuse, R4.reuse, R19 ;  /* 0x0000000412097224 */ /* 0x0c1fe400078e0213 */
[----:B------:R-:W-:-:S02]  /*0240*/  IMAD R17, R18, R4, R5 ;  /* 0x0000000412117224 */ /* 0x000fc400078e0205 */
[----:B------:R-:W-:Y:S02]  /*0250*/  IMAD R19, R4, R5, R19 ;  /* 0x0000000504137224 */ /* 0x000fe400078e0213 */
[----:B--2---:R-:W-:-:S04]  /*0260*/  IMAD.WIDE R8, R9, 0x8, R10 ;  /* 0x0000000809087825 */ /* 0x004fc800078e020a */
[--C-:B------:R-:W-:Y:S01]  /*0270*/  IMAD.WIDE R16, R17, 0x8, R10.reuse ;  /* 0x0000000811107825 */ /* 0x100fe200078e020a */
[----:B------:R-:W2:Y:S03]  /*0280*/  LDG.E.64 R12, desc[UR36][R8.64] ;  /* 0x00000024080c7981 */ /* 0x000ea6000c1e1b00 */
[----:B------:R-:W-:Y:S01]  /*0290*/  IMAD.WIDE R10, R19, 0x8, R10 ;  /* 0x00000008130a7825 */ /* 0x000fe200078e020a */
[----:B------:R-:W2:Y:S04]  /*02a0*/  LDG.E.64 R4, desc[UR36][R16.64] ;  /* 0x0000002410047981 */ /* 0x000ea8000c1e1b00 */
[----:B------:R-:W2:Y:S02]  /*02b0*/  LDG.E.64 R6, desc[UR36][R10.64] ;  /* 0x000000240a067981 */ /* 0x000ea4000c1e1b00 */
[----:B--2---:R-:W-:-:S07]  /*02c0*/  DFMA R12, -R4, R6, R12 ;  /* 0x00000006040c722b */ /* 0x004fce000000010c */
[----:B------:R0:W-:Y:S04]  /*02d0*/  STG.E.64 desc[UR36][R8.64], R12 ;  /* 0x0000000c08007986 */ /* 0x0001e8000c101b24 */
[----:B------:R-:W2:Y:S04]  /*02e0*/  LDG.E.64 R20, desc[UR36][R10.64] ;  /* 0x000000240a147981 */ /* 0x000ea8000c1e1b00 */
[----:B------:R-:W3:Y:S01]  /*02f0*/  LDG.E.64 R14, desc[UR36][R16.64] ;  /* 0x00000024100e7981 */ /* 0x000ee2000c1e1b00 */
[----:B------:R0:W4:Y:S03]  /*0300*/  LDC.64 R24, c[0x4][R23] ;  /* 0x0100000017187b82 */ /* 0x0001260000000a00 */
[----:B------:R0:W-:Y:S01]  /*0310*/  STL.64 [R1], R12 ;  /* 0x0000000c01007387 */ /* 0x0001e20000100a00 */
[----:B-1----:R-:W-:Y:S01]  /*0320*/  MOV R4, UR4 ;  /* 0x0000000400047c02 */ /* 0x002fe20008000f00 */
[----:B------:R-:W-:Y:S01]  /*0330*/  IMAD.U32 R5, RZ, RZ, UR5 ;  /* 0x00000005ff057e24 */ /* 0x000fe2000f8e00ff */
[----:B------:R-:W-:-:S02]  /*0340*/  MOV R6, R2 ;  /* 0x0000000200067202 */ /* 0x000fc40000000f00 */
[----:B------:R-:W-:Y:S01]  /*0350*/  MOV R7, R22 ;  /* 0x0000001600077202 */ /* 0x000fe20000000f00 */
[----:B--2---:R0:W-:Y:S04]  /*0360*/  STL.64 [R1+0x10], R20 ;  /* 0x0000101401007387 */ /* 0x0041e80000100a00 */
[----:B---34-:R0:W-:Y:S02]  /*0370*/  STL.64 [R1+0x8], R14 ;  /* 0x0000080e01007387 */ /* 0x0181e40000100a00 */
[----:B0-----:R-:W-:-:S07]  /*0380*/  LEPC R20, `(.L_x_2) ;  /* 0x000000001014794e */ /* 0x001fce0000000000 */
[----:B------:R-:W-:Y:S05]  /*0390*/  CALL.ABS.NOINC R24 ;  /* 0x0000000018007343 */ /* 0x000fea0003c00000 */
.L_x_2:
[----:B------:R-:W0:Y:S08]  /*03a0*/  LDC R5, c[0x0][0x39c] ;  /* 0x0000e700ff057b82 */ /* 0x000e300000000800 */
[----:B------:R-:W0:Y:S08]  /*03b0*/  LDC.64 R6, c[0x0][0x390] ;  /* 0x0000e400ff067b82 */ /* 0x000e300000000a00 */
[----:B------:R-:W1:Y:S01]  /*03c0*/  LDC.64 R2, c[0x0][0x388] ;  /* 0x0000e200ff027b82 */ /* 0x000e620000000a00 */
[----:B0-----:R-:W-:-:S02]  /*03d0*/  IMAD.WIDE R6, R5, 0x8, R6 ;  /* 0x0000000805067825 */ /* 0x001fc400078e0206 */
[----:B------:R-:W2:Y:S04]  /*03e0*/  LDG.E.64 R4, desc[UR36][R16.64] ;  /* 0x0000002410047981 */ /* 0x000ea8000c1e1b00 */
[----:B------:R-:W2:Y:S01]  /*03f0*/  LDG.E.64 R6, desc[UR36][R6.64] ;  /* 0x0000002406067981 */ /* 0x000ea2000c1e1b00 */
[----:B-1----:R-:W-:-:S05]  /*0400*/  IMAD.WIDE R18, R18, 0x8, R2 ;  /* 0x0000000812127825 */ /* 0x002fca00078e0202 */
[----:B------:R-:W2:Y:S02]  /*0410*/  LDG.E.64 R2, desc[UR36][R18.64] ;  /* 0x0000002412027981 */ /* 0x000ea4000c1e1b00 */
[----:B--2---:R-:W-:-:S07]  /*0420*/  DFMA R2, -R4, R6, R2 ;  /* 0x000000060402722b */ /* 0x004fce0000000102 */
[----:B------:R-:W-:Y:S04]  /*0430*/  STG.E.64 desc[UR36][R18.64], R2 ;  /* 0x0000000212007986 */ /* 0x000fe8000c101b24 */
[----:B------:R-:W-:Y:S01]  /*0440*/  STG.E.64 desc[UR36][R16.64], RZ ;  /* 0x000000ff10007986 */ /* 0x000fe2000c101b24 */
[----:B------:R-:W-:Y:S05]  /*0450*/  EXIT ;  /* 0x000000000000794d */ /* 0x000fea0003800000 */
.L_x_3:
        /* <DEDUP_REMOVED lines=10> */
.L_x_15:


//--------------------- .text._Z13division_stepPddS_S_ii --------------------------
	.section	.text._Z13division_stepPddS_S_ii,"ax",@progbits
	.align	128
        .global         _Z13division_stepPddS_S_ii
        .type           _Z13division_stepPddS_S_ii,@function
        .size           _Z13division_stepPddS_S_ii,(.L_x_13 - _Z13division_stepPddS_S_ii)
        .other          _Z13division_stepPddS_S_ii,@"STO_CUDA_ENTRY STV_DEFAULT"
_Z13division_stepPddS_S_ii:
.text._Z13division_stepPddS_S_ii:
[----:B------:R-:W-:Y:S01]  /*0000*/  LDC R1, c[0x0][0x37c] ;  /* 0x0000df00ff017b82 */ /* 0x000fe20000000800 */
[----:B------:R-:W0:Y:S07]  /*0010*/  S2R R3, SR_TID.X ;  /* 0x0000000000037919 */ /* 0x000e2e0000002100 */
[----:B------:R-:W0:Y:S08]  /*0020*/  S2UR UR4, SR_CTAID.X ;  /* 0x00000000000479c3 */ /* 0x000e300000002500 */
[----:B------:R-:W0:Y:S08]  /*0030*/  LDC R0, c[0x0][0x360] ;  /* 0x0000d800ff007b82 */ /* 0x000e300000000800 */
[----:B------:R-:W1:Y:S01]  /*0040*/  LDC.64 R10, c[0x0][0x3a0] ;  /* 0x0000e800ff0a7b82 */ /* 0x000e620000000a00 */
[----:B0-----:R-:W-:-:S05]  /*0050*/  IMAD R0, R0, UR4, R3 ;  /* 0x0000000400007c24 */ /* 0x001fca000f8e0203 */
[----:B-1----:R-:W-:-:S04]  /*0060*/  ISETP.NE.AND P0, PT, R0, R11, PT ;  /* 0x0000000b0000720c */ /* 0x002fc80003f05270 */
[----:B------:R-:W-:-:S13]  /*0070*/  ISETP.GE.OR P0, PT, R0, R10, !P0 ;  /* 0x0000000a0000720c */ /* 0x000fda0004706670 */
[----:B------:R-:W-:Y:S05]  /*0080*/  @P0 EXIT ;  /* 0x000000000000094d */ /* 0x000fea0003800000 */
[----:B------:R-:W0:Y:S01]  /*0090*/  LDC.64 R6, c[0x0][0x380] ;  /* 0x0000e000ff067b82 */ /* 0x000e220000000a00 */
[----:B------:R-:W1:Y:S01]  /*00a0*/  LDCU.64 UR4, c[0x0][0x358] ;  /* 0x00006b00ff0477ac */ /* 0x000e620008000a00 */
[----:B------:R-:W-:-:S04]  /*00b0*/  IMAD R5, R11, R10, R11 ;  /* 0x0000000a0b057224 */ /* 0x000fc800078e020b */
[----:B0-----:R-:W-:-:S05]  /*00c0*/  IMAD.WIDE R4, R5, 0x8, R6 ;  /* 0x0000000805047825 */ /* 0x001fca00078e0206 */
[----:B-1----:R-:W2:Y:S01]  /*00d0*/  LDG.E.64 R8, desc[UR4][R4.64] ;  /* 0x0000000404087981 */ /* 0x002ea2000c1e1b00 */
[----:B------:R-:W-:-:S04]  /*00e0*/  IMAD R3, R11, R10, R0 ;  /* 0x0000000a0b037224 */ /* 0x000fc800078e0200 */
[----:B------:R-:W-:-:S05]  /*00f0*/  IMAD.WIDE R6, R3, 0x8, R6 ;  /* 0x0000000803067825 */ /* 0x000fca00078e0206 */
[----:B------:R-:W3:Y:S01]  /*0100*/  LDG.E.64 R10, desc[UR4][R6.64] ;  /* 0x00000004060a7981 */ /* 0x000ee2000c1e1b00 */
[----:B------:R-:W-:Y:S01]  /*0110*/  IMAD.MOV.U32 R2, RZ, RZ, 0x1 ;  /* 0x00000001ff027424 */ /* 0x000fe200078e00ff */
[----:B------:R-:W-:Y:S01]  /*0120*/  BSSY.RECONVERGENT B0, `(.L_x_4) ;  /* 0x0000016000007945 */ /* 0x000fe20003800200 */
[----:B--2---:R-:W0:Y:S01]  /*0130*/  MUFU.RCP64H R3, R9 ;  /* 0x0000000900037308 */ /* 0x004e220000001800 */
[----:B---3--:R-:W-:-:S03]  /*0140*/  FSETP.GEU.AND P1, PT, |R11|, 6.5827683646048100446e-37, PT ;  /* 0x036000000b00780b */ /* 0x008fc60003f2e200 */
[----:B0-----:R-:W-:-:S08]  /*0150*/  DFMA R12, -R8, R2, 1 ;  /* 0x3ff00000080c742b */ /* 0x001fd00000000102 */
[----:B------:R-:W-:-:S08]  /*0160*/  DFMA R12, R12, R12, R12 ;  /* 0x0000000c0c0c722b */ /* 0x000fd0000000000c */
[----:B------:R-:W-:-:S08]  /*0170*/  DFMA R12, R2, R12, R2 ;  /* 0x0000000c020c722b */ /* 0x000fd00000000002 */
[----:B------:R-:W-:-:S08]  /*0180*/  DFMA R2, -R8, R12, 1 ;  /* 0x3ff000000802742b */ /* 0x000fd0000000010c */
[----:B------:R-:W-:-:S08]  /*0190*/  DFMA R2, R12, R2, R12 ;  /* 0x000000020c02722b */ /* 0x000fd0000000000c */
[----:B------:R-:W-:-:S08]  /*01a0*/  DMUL R12, R10, R2 ;  /* 0x000000020a0c7228 */ /* 0x000fd00000000000 */
[----:B------:R-:W-:-:S08]  /*01b0*/  DFMA R14, -R8, R12, R10 ;  /* 0x0000000c080e722b */ /* 0x000fd0000000010a */
[----:B------:R-:W-:-:S10]  /*01c0*/  DFMA R2, R2, R14, R12 ;  /* 0x0000000e0202722b */ /* 0x000fd4000000000c */
[----:B------:R-:W-:-:S05]  /*01d0*/  FFMA R0, RZ, R9, R3 ;  /* 0x00000009ff007223 */ /* 0x000fca0000000003 */
[----:B------:R-:W-:-:S13]  /*01e0*/  FSETP.GT.AND P0, PT, |R0|, 1.469367938527859385e-39, PT ;  /* 0x001000000000780b */ /* 0x000fda0003f04200 */
[----:B------:R-:W-:Y:S05]  /*01f0*/  @P0 BRA P1, `(.L_x_5) ;  /* 0x0000000000200947 */ /* 0x000fea0000800000 */
[----:B------:R-:W-:Y:S01]  /*0200*/  IMAD.MOV.U32 R12, RZ, RZ, R10 ;  /* 0x000000ffff0c7224 */ /* 0x000fe200078e000a */
[----:B------:R-:W-:Y:S01]  /*0210*/  MOV R0, 0x260 ;  /* 0x0000026000007802 */ /* 0x000fe20000000f00 */
[----:B------:R-:W-:Y:S02]  /*0220*/  IMAD.MOV.U32 R13, RZ, RZ, R11 ;  /* 0x000000ffff0d7224 */ /* 0x000fe400078e000b */
[----:B------:R-:W-:Y:S02]  /*0230*/  IMAD.MOV.U32 R10, RZ, RZ, R8 ;  /* 0x000000ffff0a7224 */ /* 0x000fe400078e0008 */
[----:B------:R-:W-:-:S07]  /*0240*/  IMAD.MOV.U32 R11, RZ, RZ, R9 ;  /* 0x000000ffff0b7224 */ /* 0x000fce00078e0009 */
[----:B------:R-:W-:Y:S05]  /*0250*/  CALL.REL.NOINC `($__internal_0_$__cuda_sm20_div_rn_f64_full) ;  /* 0x0000000000a47944 */ /* 0x000fea0003c00000 */
[----:B------:R-:W-:Y:S02]  /*0260*/  IMAD.MOV.U32 R2, RZ, RZ, R14 ;  /* 0x000000ffff027224 */ /* 0x000fe400078e000e */
[----:B------:R-:W-:-:S07]  /*0270*/  IMAD.MOV.U32 R3, RZ, RZ, R15 ;  /* 0x000000ffff037224 */ /* 0x000fce00078e000f */
.L_x_5:
[----:B------:R-:W-:Y:S05]  /*0280*/  BSYNC.RECONVERGENT B0 ;  /* 0x0000000000007941 */ /* 0x000fea0003800200 */
.L_x_4:
[----:B------:R-:W0:Y:S01]  /*0290*/  LDC R11, c[0x0][0x3a4] ;  /* 0x0000e900ff0b7b82 */ /* 0x000e220000000800 */
[----:B------:R1:W-:Y:S01]  /*02a0*/  STG.E.64 desc[UR4][R6.64], R2 ;  /* 0x0000000206007986 */ /* 0x0003e2000c101b04 */
[----:B------:R-:W2:Y:S06]  /*02b0*/  LDCU UR6, c[0x0][0x38c] ;  /* 0x00007180ff0677ac */ /* 0x000eac0008000800 */
[----:B------:R-:W0:Y:S08]  /*02c0*/  LDC.64 R8, c[0x0][0x390] ;  /* 0x0000e400ff087b82 */ /* 0x000e300000000a00 */
[----:B------:R-:W3:Y:S01]  /*02d0*/  LDC.64 R14, c[0x0][0x388] ;  /* 0x0000e200ff0e7b82 */ /* 0x000ee20000000a00 */
[----:B0-----:R-:W-:-:S06]  /*02e0*/  IMAD.WIDE R8, R11, 0x8, R8 ;  /* 0x000000080b087825 */ /* 0x001fcc00078e0208 */
[----:B------:R-:W1:Y:S01]  /*02f0*/  LDG.E.64 R8, desc[UR4][R8.64] ;  /* 0x0000000408087981 */ /* 0x000e62000c1e1b00 */
[----:B--2---:R-:W3:Y:S01]  /*0300*/  MUFU.RCP64H R11, UR6 ;  /* 0x00000006000b7d08 */ /* 0x004ee20008001800 */
[----:B------:R-:W-:-:S06]  /*0310*/  IMAD.MOV.U32 R10, RZ, RZ, 0x1 ;  /* 0x00000001ff0a7424 */ /* 0x000fcc00078e00ff */
[----:B---3--:R-:W-:-:S08]  /*0320*/  DFMA R12, R10, -R14, 1 ;  /* 0x3ff000000a0c742b */ /* 0x008fd0000000080e */
[----:B------:R-:W-:-:S08]  /*0330*/  DFMA R12, R12, R12, R12 ;  /* 0x0000000c0c0c722b */ /* 0x000fd0000000000c */
[----:B------:R-:W-:-:S08]  /*0340*/  DFMA R12, R10, R12, R10 ;  /* 0x0000000c0a0c722b */ /* 0x000fd0000000000a */
[----:B------:R-:W-:-:S08]  /*0350*/  DFMA R10, R12, -R14, 1 ;  /* 0x3ff000000c0a742b */ /* 0x000fd0000000080e */
[----:B------:R-:W-:-:S08]  /*0360*/  DFMA R10, R12, R10, R12 ;  /* 0x0000000a0c0a722b */ /* 0x000fd0000000000c */
[----:B-1----:R-:W-:Y:S01]  /*0370*/  DMUL R2, R8, R10 ;  /* 0x0000000a08027228 */ /* 0x002fe20000000000 */
[----:B------:R-:W-:-:S07]  /*0380*/  FSETP.GEU.AND P1, PT, |R9|, 6.5827683646048100446e-37, PT ;  /* 0x036000000900780b */ /* 0x000fce0003f2e200 */
[----:B------:R-:W-:-:S08]  /*0390*/  DFMA R6, R2, -R14, R8 ;  /* 0x8000000e0206722b */ /* 0x000fd00000000008 */
[----:B------:R-:W-:-:S10]  /*03a0*/  DFMA R2, R10, R6, R2 ;  /* 0x000000060a02722b */ /* 0x000fd40000000002 */
[----:B------:R-:W-:-:S05]  /*03b0*/  FFMA R0, RZ, UR6, R3 ;  /* 0x00000006ff007c23 */ /* 0x000fca0008000003 */
[----:B------:R-:W-:-:S13]  /*03c0*/  FSETP.GT.AND P0, PT, |R0|, 1.469367938527859385e-39, PT ;  /* 0x001000000000780b */ /* 0x000fda0003f04200 */
[----:B------:R-:W-:Y:S05]  /*03d0*/  @P0 BRA P1, `(.L_x_6) ;  /* 0x0000000000240947 */ /* 0x000fea0000800000 */
[----:B------:R-:W0:Y:S01]  /*03e0*/  LDCU.64 UR6, c[0x0][0x388] ;  /* 0x00007100ff0677ac */ /* 0x000e220008000a00 */
[----:B------:R-:W-:Y:S01]  /*03f0*/  IMAD.MOV.U32 R12, RZ, RZ, R8 ;  /* 0x000000ffff0c7224 */ /* 0x000fe200078e0008 */
[----:B------:R-:W-:Y:S01]  /*0400*/  MOV R0, 0x450 ;  /* 0x0000045000007802 */ /* 0x000fe20000000f00 */
[----:B------:R-:W-:Y:S02]  /*0410*/  IMAD.MOV.U32 R13, RZ, RZ, R9 ;  /* 0x000000ffff0d7224 */ /* 0x000fe400078e0009 */
[----:B0-----:R-:W-:Y:S02]  /*0420*/  IMAD.U32 R10, RZ, RZ, UR6 ;  /* 0x00000006ff0a7e24 */ /* 0x001fe4000f8e00ff */
[----:B------:R-:W-:-:S07]  /*0430*/  IMAD.U32 R11, RZ, RZ, UR7 ;  /* 0x00000007ff0b7e24 */ /* 0x000fce000f8e00ff */
[----:B------:R-:W-:Y:S05]  /*0440*/  CALL.REL.NOINC `($__internal_0_$__cuda_sm20_div_rn_f64_full) ;  /* 0x0000000000287944 */ /* 0x000fea0003c00000 */
[----:B------:R-:W-:Y:S02]  /*0450*/  IMAD.MOV.U32 R2, RZ, RZ, R14 ;  /* 0x000000ffff027224 */ /* 0x000fe400078e000e */
[----:B------:R-:W-:-:S07]  /*0460*/  IMAD.MOV.U32 R3, RZ, RZ, R15 ;  /* 0x000000ffff037224 */ /* 0x000fce00078e000f */
.L_x_6:
[----:B------:R-:W0:Y:S01]  /*0470*/  LDC R9, c[0x0][0x3a4] ;  /* 0x0000e900ff097b82 */ /* 0x000e220000000800 */
[----:B------:R-:W-:-:S07]  /*0480*/  IMAD.MOV.U32 R8, RZ, RZ, 0x0 ;  /* 0x00000000ff087424 */ /* 0x000fce00078e00ff */
[----:B------:R-:W0:Y:S02]  /*0490*/  LDC.64 R6, c[0x0][0x398] ;  /* 0x0000e600ff067b82 */ /* 0x000e240000000a00 */
[----:B0-----:R-:W-:-:S04]  /*04a0*/  IMAD.WIDE R6, R9, 0x8, R6 ;  /* 0x0000000809067825 */ /* 0x001fc800078e0206 */
[----:B------:R-:W-:Y:S01]  /*04b0*/  IMAD.MOV.U32 R9, RZ, RZ, 0x3ff00000 ;  /* 0x3ff00000ff097424 */ /* 0x000fe200078e00ff */
[----:B------:R-:W-:Y:S04]  /*04c0*/  STG.E.64 desc[UR4][R6.64], R2 ;  /* 0x0000000206007986 */ /* 0x000fe8000c101b04 */
[----:B------:R-:W-:Y:S01]  /*04d0*/  STG.E.64 desc[UR4][R4.64], R8 ;  /* 0x0000000804007986 */ /* 0x000fe2000c101b04 */
[----:B------:R-:W-:Y:S05]  /*04e0*/  EXIT ;  /* 0x000000000000794d */ /* 0x000fea0003800000 */
        .weak           $__internal_0_$__cuda_sm20_div_rn_f64_full
        .type           $__internal_0_$__cuda_sm20_div_rn_f64_full,@function
        .size           $__internal_0_$__cuda_sm20_div_rn_f64_full,(.L_x_13 - $__internal_0_$__cuda_sm20_div_rn_f64_full)
$__internal_0_$__cuda_sm20_div_rn_f64_full:
[C---:B------:R-:W-:Y:S01]  /*04f0*/  FSETP.GEU.AND P0, PT, |R11|.reuse, 1.469367938527859385e-39, PT ;  /* 0x001000000b00780b */ /* 0x040fe20003f0e200 */
[----:B------:R-:W-:Y:S01]  /*0500*/  IMAD.MOV.U32 R18, RZ, RZ, 0x1 ;  /* 0x00000001ff127424 */ /* 0x000fe200078e00ff */
[----:B------:R-:W-:Y:S01]  /*0510*/  LOP3.LUT R8, R11, 0x800fffff, RZ, 0xc0, !PT ;  /* 0x800fffff0b087812 */ /* 0x000fe200078ec0ff */
[----:B------:R-:W-:Y:S01]  /*0520*/  BSSY.RECONVERGENT B1, `(.L_x_7) ;  /* 0x0000055000017945 */ /* 0x000fe20003800200 */
[C---:B------:R-:W-:Y:S02]  /*0530*/  FSETP.GEU.AND P2, PT, |R13|.reuse, 1.469367938527859385e-39, PT ;  /* 0x001000000d00780b */ /* 0x040fe40003f4e200 */
[----:B------:R-:W-:Y:S01]  /*0540*/  LOP3.LUT R9, R8, 0x3ff00000, RZ, 0xfc, !PT ;  /* 0x3ff0000008097812 */ /* 0x000fe200078efcff */
[----:B------:R-:W-:Y:S01]  /*0550*/  IMAD.MOV.U32 R8, RZ, RZ, R10 ;  /* 0x000000ffff087224 */ /* 0x000fe200078e000a */
[----:B------:R-:W-:Y:S02]  /*0560*/  LOP3.LUT R14, R13, 0x7ff00000, RZ, 0xc0, !PT ;  /* 0x7ff000000d0e7812 */ /* 0x000fe400078ec0ff */
[----:B------:R-:W-:-:S03]  /*0570*/  LOP3.LUT R17, R11, 0x7ff00000, RZ, 0xc0, !PT ;  /* 0x7ff000000b117812 */ /* 0x000fc600078ec0ff */
[----:B------:R-:W-:Y:S01]  /*0580*/  @!P0 DMUL R8, R10, 8.98846567431157953865e+307 ;  /* 0x7fe000000a088828 */ /* 0x000fe20000000000 */
[----:B------:R-:W-:-:S03]  /*0590*/  ISETP.GE.U32.AND P1, PT, R14, R17, PT ;  /* 0x000000110e00720c */ /* 0x000fc60003f26070 */
[----:B------:R-:W-:Y:S02]  /*05a0*/  @!P2 LOP3.LUT R15, R11, 0x7ff00000, RZ, 0xc0, !PT ;  /* 0x7ff000000b0fa812 */ /* 0x000fe400078ec0ff */
[----:B------:R-:W0:Y:S01]  /*05b0*/  MUFU.RCP64H R19, R9 ;  /* 0x0000000900137308 */ /* 0x000e220000001800 */
[----:B------:R-:W-:Y:S02]  /*05c0*/  @!P2 MOV R20, RZ ;  /* 0x000000ff0014a202 */ /* 0x000fe40000000f00 */
[----:B------:R-:W-:Y:S01]  /*05d0*/  @!P2 ISETP.GE.U32.AND P3, PT, R14, R15, PT ;  /* 0x0000000f0e00a20c */ /* 0x000fe20003f66070 */
[----:B------:R-:W-:-:S05]  /*05e0*/  IMAD.MOV.U32 R15, RZ, RZ, 0x1ca00000 ;  /* 0x1ca00000ff0f7424 */ /* 0x000fca00078e00ff */
[----:B------:R-:W-:-:S04]  /*05f0*/  @!P2 SEL R21, R15, 0x63400000, !P3 ;  /* 0x634000000f15a807 */ /* 0x000fc80005800000 */
[----:B------:R-:W-:Y:S01]  /*0600*/  @!P2 LOP3.LUT R21, R21, 0x80000000, R13, 0xf8, !PT ;  /* 0x800000001515a812 */ /* 0x000fe200078ef80d */
[----:B0-----:R-:W-:-:S03]  /*0610*/  DFMA R2, R18, -R8, 1 ;  /* 0x3ff000001202742b */ /* 0x001fc60000000808 */
[----:B------:R-:W-:-:S05]  /*0620*/  @!P2 LOP3.LUT R21, R21, 0x100000, RZ, 0xfc, !PT ;  /* 0x001000001515a812 */ /* 0x000fca00078efcff */
[----:B------:R-:W-:-:S08]  /*0630*/  DFMA R2, R2, R2, R2 ;  /* 0x000000020202722b */ /* 0x000fd00000000002 */
[----:B------:R-:W-:Y:S01]  /*0640*/  DFMA R18, R18, R2, R18 ;  /* 0x000000021212722b */ /* 0x000fe20000000012 */
[----:B------:R-:W-:Y:S01]  /*0650*/  SEL R3, R15, 0x63400000, !P1 ;  /* 0x634000000f037807 */ /* 0x000fe20004800000 */
[----:B------:R-:W-:-:S03]  /*0660*/  IMAD.MOV.U32 R2, RZ, RZ, R12 ;  /* 0x000000ffff027224 */ /* 0x000fc600078e000c */
[----:B------:R-:W-:-:S03]  /*0670*/  LOP3.LUT R3, R3, 0x800fffff, R13, 0xf8, !PT ;  /* 0x800fffff03037812 */ /* 0x000fc600078ef80d */
[----:B------:R-:W-:-:S03]  /*0680*/  DFMA R22, R18, -R8, 1 ;  /* 0x3ff000001216742b */ /* 0x000fc60000000808 */
[----:B------:R-:W-:-:S05]  /*0690*/  @!P2 DFMA R2, R2, 2, -R20 ;  /* 0x400000000202a82b */ /* 0x000fca0000000814 */
[----:B------:R-:W-:Y:S01]  /*06a0*/  DFMA R18, R18, R22, R18 ;  /* 0x000000161212722b */ /* 0x000fe20000000012 */
[----:B------:R-:W-:Y:S02]  /*06b0*/  IMAD.MOV.U32 R22, RZ, RZ, R14 ;  /* 0x000000ffff167224 */ /* 0x000fe400078e000e */
[----:B------:R-:W-:Y:S01]  /*06c0*/  IMAD.MOV.U32 R23, RZ, RZ, R17 ;  /* 0x000000ffff177224 */ /* 0x000fe200078e0011 */
[----:B------:R-:W-:Y:S02]  /*06d0*/  @!P0 LOP3.LUT R23, R9, 0x7ff00000, RZ, 0xc0, !PT ;  /* 0x7ff0000009178812 */ /* 0x000fe400078ec0ff */
[----:B------:R-:W-:Y:S02]  /*06e0*/  @!P2 LOP3.LUT R22, R3, 0x7ff00000, RZ, 0xc0, !PT ;  /* 0x7ff000000316a812 */ /* 0x000fe400078ec0ff */
[----:B------:R-:W-:Y:S01]  /*06f0*/  DMUL R20, R18, R2 ;  /* 0x0000000212147228 */ /* 0x000fe20000000000 */
[----:B------:R-:W-:Y:S02]  /*0700*/  VIADD R25, R23, 0xffffffff ;  /* 0xffffffff17197836 */ /* 0x000fe40000000000 */
[----:B------:R-:W-:-:S05]  /*0710*/  VIADD R24, R22, 0xffffffff ;  /* 0xffffffff16187836 */ /* 0x000fca0000000000 */
[----:B------:R-:W-:Y:S01]  /*0720*/  DFMA R16, R20, -R8, R2 ;  /* 0x800000081410722b */ /* 0x000fe20000000002 */
[----:B------:R-:W-:-:S04]  /*0730*/  ISETP.GT.U32.AND P0, PT, R24, 0x7feffffe, PT ;  /* 0x7feffffe1800780c */ /* 0x000fc80003f04070 */
[----:B------:R-:W-:-:S03]  /*0740*/  ISETP.GT.U32.OR P0, PT, R25, 0x7feffffe, P0 ;  /* 0x7feffffe1900780c */ /* 0x000fc60000704470 */
[----:B------:R-:W-:-:S10]  /*0750*/  DFMA R16, R18, R16, R20 ;  /* 0x000000101210722b */ /* 0x000fd40000000014 */
[----:B------:R-:W-:Y:S05]  /*0760*/  @P0 BRA `(.L_x_8) ;  /* 0x00000000006c0947 */ /* 0x000fea0003800000 */
[----:B------:R-:W-:-:S04]  /*0770*/  LOP3.LUT R13, R11, 0x7ff00000, RZ, 0xc0, !PT ;  /* 0x7ff000000b0d7812 */ /* 0x000fc800078ec0ff */
[CC--:B------:R-:W-:Y:S02]  /*0780*/  VIADDMNMX R12, R14.reuse, -R13.reuse, 0xb9600000, !PT ;  /* 0xb96000000e0c7446 */ /* 0x0c0fe4000780090d */
[----:B------:R-:W-:Y:S02]  /*0790*/  ISETP.GE.U32.AND P0, PT, R14, R13, PT ;  /* 0x0000000d0e00720c */ /* 0x000fe40003f06070 */
[----:B------:R-:W-:Y:S02]  /*07a0*/  VIMNMX R12, PT, PT, R12, 0x46a00000, PT ;  /* 0x46a000000c0c7848 */ /* 0x000fe40003fe0100 */
[----:B------:R-:W-:-:S05]  /*07b0*/  SEL R15, R15, 0x63400000, !P0 ;  /* 0x634000000f0f7807 */ /* 0x000fca0004000000 */
[----:B------:R-:W-:Y:S02]  /*07c0*/  IMAD.IADD R18, R12, 0x1, -R15 ;  /* 0x000000010c127824 */ /* 0x000fe400078e0a0f */
[----:B------:R-:W-:Y:S02]  /*07d0*/  IMAD.MOV.U32 R12, RZ, RZ, RZ ;  /* 0x000000ffff0c7224 */ /* 0x000fe400078e00ff */
[----:B------:R-:W-:-:S06]  /*07e0*/  VIADD R13, R18, 0x7fe00000 ;  /* 0x7fe00000120d7836 */ /* 0x000fcc0000000000 */
[----:B------:R-:W-:-:S10]  /*07f0*/  DMUL R14, R16, R12 ;  /* 0x0000000c100e7228 */ /* 0x000fd40000000000 */
[----:B------:R-:W-:-:S13]  /*0800*/  FSETP.GTU.AND P0, PT, |R15|, 1.469367938527859385e-39, PT ;  /* 0x001000000f00780b */ /* 0x000fda0003f0c200 */
[----:B------:R-:W-:Y:S05]  /*0810*/  @P0 BRA `(.L_x_9) ;  /* 0x0000000000940947 */ /* 0x000fea0003800000 */
[----:B------:R-:W-:Y:S01]  /*0820*/  DFMA R2, R16, -R8, R2 ;  /* 0x800000081002722b */ /* 0x000fe20000000002 */
[----:B------:R-:W-:-:S09]  /*0830*/  IMAD.MOV.U32 R12, RZ, RZ, RZ ;  /* 0x000000ffff0c7224 */ /* 0x000fd200078e00ff */
[C---:B------:R-:W-:Y:S02]  /*0840*/  FSETP.NEU.AND P0, PT, R3.reuse, RZ, PT ;  /* 0x000000ff0300720b */ /* 0x040fe40003f0d000 */
[----:B------:R-:W-:-:S04]  /*0850*/  LOP3.LUT R11, R3, 0x80000000, R11, 0x48, !PT ;  /* 0x80000000030b7812 */ /* 0x000fc800078e480b */
[----:B------:R-:W-:-:S07]  /*0860*/  LOP3.LUT R13, R11, R13, RZ, 0xfc, !PT ;  /* 0x0000000d0b0d7212 */ /* 0x000fce00078efcff */
[----:B------:R-:W-:Y:S05]  /*0870*/  @!P0 BRA `(.L_x_9) ;  /* 0x00000000007c8947 */ /* 0x000fea0003800000 */
[----:B------:R-:W-:Y:S01]  /*0880*/  IMAD.MOV R3, RZ, RZ, -R18 ;  /* 0x000000ffff037224 */ /* 0x000fe200078e0a12 */
[----:B------:R-:W-:Y:S01]  /*0890*/  DMUL.RP R12, R16, R12 ;  /* 0x0000000c100c7228 */ /* 0x000fe20000008000 */
[----:B------:R-:W-:-:S06]  /*08a0*/  IMAD.MOV.U32 R2, RZ, RZ, RZ ;  /* 0x000000ffff027224 */ /* 0x000fcc00078e00ff */
[----:B------:R-:W-:-:S03]  /*08b0*/  DFMA R2, R14, -R2, R16 ;  /* 0x800000020e02722b */ /* 0x000fc60000000010 */
[----:B------:R-:W-:-:S03]  /*08c0*/  LOP3.LUT R11, R13, R11, RZ, 0x3c, !PT ;  /* 0x0000000b0d0b7212 */ /* 0x000fc600078e3cff */
[----:B------:R-:W-:-:S04]  /*08d0*/  IADD3 R2, PT, PT, -R18, -0x43300000, RZ ;  /* 0xbcd0000012027810 */ /* 0x000fc80007ffe1ff */
[----:B------:R-:W-:-:S04]  /*08e0*/  FSETP.NEU.AND P0, PT, |R3|, R2, PT ;  /* 0x000000020300720b */ /* 0x000fc80003f0d200 */
[----:B------:R-:W-:Y:S02]  /*08f0*/  FSEL R14, R12, R14, !P0 ;  /* 0x0000000e0c0e7208 */ /* 0x000fe40004000000 */
[----:B------:R-:W-:Y:S01]  /*0900*/  FSEL R15, R11, R15, !P0 ;  /* 0x0000000f0b0f7208 */ /* 0x000fe20004000000 */
[----:B------:R-:W-:Y:S06]  /*0910*/  BRA `(.L_x_9) ;  /* 0x0000000000547947 */ /* 0x000fec0003800000 */
.L_x_8:
[----:B------:R-:W-:-:S14]  /*0920*/  DSETP.NAN.AND P0, PT, R12, R12, PT ;  /* 0x0000000c0c00722a */ /* 0x000fdc0003f08000 */
[----:B------:R-:W-:Y:S05]  /*0930*/  @P0 BRA `(.L_x_10) ;  /* 0x0000000000440947 */ /* 0x000fea0003800000 */
[----:B------:R-:W-:-:S14]  /*0940*/  DSETP.NAN.AND P0, PT, R10, R10, PT ;  /* 0x0000000a0a00722a */ /* 0x000fdc0003f08000 */
[----:B------:R-:W-:Y:S05]  /*0950*/  @P0 BRA `(.L_x_11) ;  /* 0x0000000000300947 */ /* 0x000fea0003800000 */
[----:B------:R-:W-:Y:S01]  /*0960*/  ISETP.NE.AND P0, PT, R22, R23, PT ;  /* 0x000000171600720c */ /* 0x000fe20003f05270 */
[----:B------:R-:W-:Y:S01]  /*0970*/  IMAD.MOV.U32 R15, RZ, RZ, -0x80000 ;  /* 0xfff80000ff0f7424 */ /* 0x000fe200078e00ff */
[----:B------:R-:W-:-:S11]  /*0980*/  MOV R14, 0x0 ;  /* 0x00000000000e7802 */ /* 0x000fd60000000f00 */
[----:B------:R-:W-:Y:S05]  /*0990*/  @!P0 BRA `(.L_x_9) ;  /* 0x0000000000348947 */ /* 0x000fea0003800000 */
[----:B------:R-:W-:Y:S02]  /*09a0*/  ISETP.NE.AND P0, PT, R22, 0x7ff00000, PT ;  /* 0x7ff000001600780c */ /* 0x000fe40003f05270 */
[----:B------:R-:W-:Y:S02]  /*09b0*/  LOP3.LUT R15, R13, 0x80000000, R11, 0x48, !PT ;  /* 0x800000000d0f7812 */ /* 0x000fe400078e480b */
[----:B------:R-:W-:-:S13]  /*09c0*/  ISETP.EQ.OR P0, PT, R23, RZ, !P0 ;  /* 0x000000ff1700720c */ /* 0x000fda0004702670 */
[----:B------:R-:W-:Y:S01]  /*09d0*/  @P0 LOP3.LUT R2, R15, 0x7ff00000, RZ, 0xfc, !PT ;  /* 0x7ff000000f020812 */ /* 0x000fe200078efcff */
[----:B------:R-:W-:Y:S02]  /*09e0*/  @!P0 IMAD.MOV.U32 R14, RZ, RZ, RZ ;  /* 0x000000ffff0e8224 */ /* 0x000fe400078e00ff */
[----:B------:R-:W-:Y:S02]  /*09f0*/  @P0 IMAD.MOV.U32 R14, RZ, RZ, RZ ;  /* 0x000000ffff0e0224 */ /* 0x000fe400078e00ff */
[----:B------:R-:W-:Y:S01]  /*0a00*/  @P0 IMAD.MOV.U32 R15, RZ, RZ, R2 ;  /* 0x000000ffff0f0224 */ /* 0x000fe200078e0002 */
[----:B------:R-:W-:Y:S06]  /*0a10*/  BRA `(.L_x_9) ;  /* 0x0000000000147947 */ /* 0x000fec0003800000 */
.L_x_11:
[----:B------:R-:W-:Y:S01]  /*0a20*/  LOP3.LUT R15, R11, 0x80000, RZ, 0xfc, !PT ;  /* 0x000800000b0f7812 */ /* 0x000fe200078efcff */
[----:B------:R-:W-:Y:S01]  /*0a30*/  IMAD.MOV.U32 R14, RZ, RZ, R10 ;  /* 0x000000ffff0e7224 */ /* 0x000fe200078e000a */
[----:B------:R-:W-:Y:S06]  /*0a40*/  BRA `(.L_x_9) ;  /* 0x0000000000087947 */ /* 0x000fec0003800000 */
.L_x_10:
[----:B------:R-:W-:Y:S01]  /*0a50*/  LOP3.LUT R15, R13, 0x80000, RZ, 0xfc, !PT ;  /* 0x000800000d0f7812 */ /* 0x000fe200078efcff */
[----:B------:R-:W-:-:S07]  /*0a60*/  IMAD.MOV.U32 R14, RZ, RZ, R12 ;  /* 0x000000ffff0e7224 */ /* 0x000fce00078e000c */
.L_x_9:
[----:B------:R-:W-:Y:S05]  /*0a70*/  BSYNC.RECONVERGENT B1 ;  /* 0x0000000000017941 */ /* 0x000fea0003800200 */
.L_x_7:
[----:B------:R-:W-:Y:S02]  /*0a80*/  IMAD.MOV.U32 R2, RZ, RZ, R0 ;  /* 0x000000ffff027224 */ /* 0x000fe400078e0000 */
[----:B------:R-:W-:-:S04]  /*0a90*/  IMAD.MOV.U32 R3, RZ, RZ, 0x0 ;  /* 0x00000000ff037424 */ /* 0x000fc800078e00ff */
[----:B------:R-:W-:Y:S05]  /*0aa0*/  RET.REL.NODEC R2 `(_Z13division_stepPddS_S_ii) ;  /* 0xfffffff402547950 */ /* 0x000fea0003c3ffff */
.L_x_12:
        /* <DEDUP_REMOVED lines=13> */
.L_x_13:


//--------------------- .nv.global.init           --------------------------
	.section	.nv.global.init,"aw",@progbits
.nv.global.init:
	.type		$str,@object
	.size		$str,($str$1 - $str)
$str:
        /*0000*/ 	.byte	0x69, 0x3d, 0x25, 0x64, 0x2c, 0x20, 0x6a, 0x3d, 0x25, 0x64, 0x2c, 0x20, 0x4e, 0x3d, 0x25, 0x64
        /*0010*/ 	.byte	0x20, 0x0a, 0x00
	.type		$str$1,@object
	.size		$str$1,(.L_1 - $str$1)
$str$1:
        /*0013*/ 	.byte	0x64, 0x5f, 0x41, 0x5b, 0x69, 0x20, 0x2a, 0x20, 0x4e, 0x20, 0x2b, 0x20, 0x6a, 0x5d, 0x3d, 0x25
        /*0023*/ 	.byte	0x66, 0x2c, 0x20, 0x64, 0x5f, 0x41, 0x5b, 0x69, 0x20, 0x2a, 0x20, 0x4e, 0x20, 0x2b, 0x20, 0x6b
        /*0033*/ 	.byte	0x5d, 0x3d, 0x25, 0x66, 0x2c, 0x20, 0x64, 0x5f, 0x41, 0x5b, 0x6b, 0x20, 0x2a, 0x20, 0x4e, 0x20
        /*0043*/ 	.byte	0x2b, 0x20, 0x6a, 0x5d, 0x3d, 0x25, 0x66, 0x0a, 0x00
.L_1:


//--------------------- .nv.shared.reserved.0     --------------------------
	.section	.nv.shared.reserved.0,"aw",@nobits
	.weak		__nv_reservedSMEM_offset_0_alias
	.size		__nv_reservedSMEM_offset_0_alias, 0, 64
	.other		__nv_reservedSMEM_offset_0_alias,@"STO_CUDA_RESERVED_SHARED STV_DEFAULT"
__nv_reservedSMEM_offset_0_alias:
	.zero		0
	.zero		64


//--------------------- .nv.constant0._Z17upper_eliminationPdS_S_ii --------------------------
	.section	.nv.constant0._Z17upper_eliminationPdS_S_ii,"a",@progbits
	.sectionflags	@""
	.align	4
.nv.constant0._Z17upper_eliminationPdS_S_ii:
	.zero		928


//--------------------- .nv.constant0._Z17under_eliminationPdS_S_ii --------------------------
	.section	.nv.constant0._Z17under_eliminationPdS_S_ii,"a",@progbits
	.sectionflags	@""
	.align	4
.nv.constant0._Z17under_eliminationPdS_S_ii:
	.zero		928


//--------------------- .nv.constant0._Z13division_stepPddS_S_ii --------------------------
	.section	.nv.constant0._Z13division_stepPddS_S_ii,"a",@progbits
	.sectionflags	@""
	.align	4
.nv.constant0._Z13division_stepPddS_S_ii:
	.zero		936


//--------------------- SYMBOLS --------------------------

	.type		.nv.reservedSmem.offset0,@object
	.size		.nv.reservedSmem.offset0,0x4
	.type		vprintf,@function
